//
// Generated by NVIDIA NVVM Compiler
//
// Compiler Build ID: CL-36424714
// Cuda compilation tools, release 13.0, V13.0.88
// Based on NVVM 20.0.0
//

.version 9.0
.target sm_100
.address_size 64

	// .globl	_Z9vecKernelPfS_i

.visible .entry _Z9vecKernelPfS_i(
	.param .u64 .ptr .align 1 _Z9vecKernelPfS_i_param_0,
	.param .u64 .ptr .align 1 _Z9vecKernelPfS_i_param_1,
	.param .u32 _Z9vecKernelPfS_i_param_2
)
{
	.reg .pred 	%p<2>;
	.reg .b32 	%r<10>;
	.reg .b32 	%f<35>;
	.reg .b64 	%rd<8>;

	ld.param.u64 	%rd1, [_Z9vecKernelPfS_i_param_0];
	ld.param.u64 	%rd2, [_Z9vecKernelPfS_i_param_1];
	ld.param.u32 	%r2, [_Z9vecKernelPfS_i_param_2];
	mov.u32 	%r3, %tid.x;
	mov.u32 	%r4, %ctaid.x;
	mov.u32 	%r5, %ntid.x;
	mad.lo.s32 	%r1, %r4, %r5, %r3;
	setp.ge.s32 	%p1, %r1, %r2;
	@%p1 bra 	$L__BB0_2;
	cvta.to.global.u64 	%rd3, %rd1;
	cvta.to.global.u64 	%rd4, %rd2;
	mul.wide.s32 	%rd5, %r1, 4;
	add.s64 	%rd6, %rd3, %rd5;
	ld.global.f32 	%f1, [%rd6];
	add.f32 	%f2, %f1, 0fC0000000;
	mul.f32 	%f3, %f2, %f2;
	fma.rn.f32 	%f4, %f3, 0f3BBB989D, 0f3F000000;
	cvt.sat.f32.f32 	%f5, %f4;
	mov.f32 	%f6, 0f4B400001;
	mov.f32 	%f7, 0f437C0000;
	fma.rm.f32 	%f8, %f5, %f7, %f6;
	add.f32 	%f9, %f8, 0fCB40007F;
	neg.f32 	%f10, %f9;
	fma.rn.f32 	%f11, %f3, 0f3FB8AA3B, %f10;
	fma.rn.f32 	%f12, %f3, 0f32A57060, %f11;
	mov.b32 	%r6, %f8;
	shl.b32 	%r7, %r6, 23;
	mov.b32 	%f13, %r7;
	ex2.approx.ftz.f32 	%f14, %f12;
	mul.f32 	%f15, %f14, %f13;
	rcp.rn.f32 	%f16, %f15;
	add.f32 	%f17, %f1, 0fC0C00000;
	mul.f32 	%f18, %f17, %f17;
	div.rn.f32 	%f19, %f18, 0f41200000;
	fma.rn.f32 	%f20, %f19, 0f3BBB989D, 0f3F000000;
	cvt.sat.f32.f32 	%f21, %f20;
	fma.rm.f32 	%f22, %f21, %f7, %f6;
	add.f32 	%f23, %f22, 0fCB40007F;
	neg.f32 	%f24, %f23;
	fma.rn.f32 	%f25, %f19, 0f3FB8AA3B, %f24;
	fma.rn.f32 	%f26, %f19, 0f32A57060, %f25;
	mov.b32 	%r8, %f22;
	shl.b32 	%r9, %r8, 23;
	mov.b32 	%f27, %r9;
	ex2.approx.ftz.f32 	%f28, %f26;
	mul.f32 	%f29, %f28, %f27;
	rcp.rn.f32 	%f30, %f29;
	add.f32 	%f31, %f16, %f30;
	fma.rn.f32 	%f32, %f1, %f1, 0f3F800000;
	rcp.rn.f32 	%f33, %f32;
	add.f32 	%f34, %f33, %f31;
	add.s64 	%rd7, %rd4, %rd5;
	st.global.f32 	[%rd7], %f34;
$L__BB0_2:
	ret;

}


// ===== COMPILED SASS (sm_100) =====

	.target	sm_100

	.elftype	@"ET_EXEC"


//--------------------- .note.nv.tkinfo           --------------------------
	.section	.note.nv.tkinfo,"",@"SHT_NOTE"
	.sectionflags	@"SHF_NOTE_NV_TKINFO"
	.tkinfo
        /*0018*/ 	.word	0x00000002
        /*0030*/ 	.string	""
        /*0030*/ 	.string	"ptxas"
        /*0030*/ 	.string	"Cuda compilation tools, release 13.0, V13.0.88"
        /*0030*/ 	.string	"Build cuda_13.0.r13.0/compiler.36424714_0"
        /*0030*/ 	.string	"-arch sm_100 -m 64 "



//--------------------- .note.nv.cuinfo           --------------------------
	.section	.note.nv.cuinfo,"",@"SHT_NOTE"
	.sectionflags	@"SHF_NOTE_NV_CUINFO"
        /*0018*/ 	.short	0x0002
        /*001a*/ 	.short	0x0064
        /*001c*/ 	.short	0x0082
	.zero		2


//--------------------- .nv.info                  --------------------------
	.section	.nv.info,"",@"SHT_CUDA_INFO"
	.align	4


	//----- nvinfo : EIATTR_REGCOUNT
	.align		4
        /*0000*/ 	.byte	0x04, 0x2f
        /*0002*/ 	.short	(.L_1 - .L_0)
	.align		4
.L_0:
        /*0004*/ 	.word	index@(_Z9vecKernelPfS_i)
        /*0008*/ 	.word	0x00000010


	//----- nvinfo : EIATTR_FRAME_SIZE
	.align		4
.L_1:
        /*000c*/ 	.byte	0x04, 0x11
        /*000e*/ 	.short	(.L_3 - .L_2)
	.align		4
.L_2:
        /*0010*/ 	.word	index@($__internal_1_$__cuda_sm3x_div_rn_noftz_f32_slowpath)
        /*0014*/ 	.word	0x00000000


	//----- nvinfo : EIATTR_FRAME_SIZE
	.align		4
.L_3:
        /*0018*/ 	.byte	0x04, 0x11
        /*001a*/ 	.short	(.L_5 - .L_4)
	.align		4
.L_4:
        /*001c*/ 	.word	index@($__internal_0_$__cuda_sm20_rcp_rn_f32_slowpath)
        /*0020*/ 	.word	0x00000000


	//----- nvinfo : EIATTR_FRAME_SIZE
	.align		4
.L_5:
        /*0024*/ 	.byte	0x04, 0x11
        /*0026*/ 	.short	(.L_7 - .L_6)
	.align		4
.L_6:
        /*0028*/ 	.word	index@(_Z9vecKernelPfS_i)
        /*002c*/ 	.word	0x00000000


	//----- nvinfo : EIATTR_MIN_STACK_SIZE
	.align		4
.L_7:
        /*0030*/ 	.byte	0x04, 0x12
        /*0032*/ 	.short	(.L_9 - .L_8)
	.align		4
.L_8:
        /*0034*/ 	.word	index@(_Z9vecKernelPfS_i)
        /*0038*/ 	.word	0x00000000
.L_9:


//--------------------- .nv.compat                --------------------------
	.section	.nv.compat,"",@"SHT_CUDA_COMPAT_INFO"
	.align	4
        /*0000*/ 	.byte	0x02, 0x09, 0x00, 0x00, 0x02, 0x02, 0x01, 0x00, 0x02, 0x05, 0x05, 0x00, 0x03, 0x07, 0x01, 0x01
        /*0010*/ 	.byte	0x02, 0x03, 0x00, 0x00, 0x02, 0x06, 0x01, 0x00, 0x04, 0x0b, 0x08, 0x00, 0x01, 0x00, 0x00, 0x00
        /*0020*/ 	.byte	0x00, 0x00, 0x00, 0x00


//--------------------- .nv.info._Z9vecKernelPfS_i --------------------------
	.section	.nv.info._Z9vecKernelPfS_i,"",@"SHT_CUDA_INFO"
	.sectionflags	@""
	.align	4


	//----- nvinfo : EIATTR_CUDA_API_VERSION
	.align		4
        /*0000*/ 	.byte	0x04, 0x37
        /*0002*/ 	.short	(.L_11 - .L_10)
.L_10:
        /*0004*/ 	.word	0x00000082


	//----- nvinfo : EIATTR_KPARAM_INFO
	.align		4
.L_11:
        /*0008*/ 	.byte	0x04, 0x17
        /*000a*/ 	.short	(.L_13 - .L_12)
.L_12:
        /*000c*/ 	.word	0x00000000
        /*0010*/ 	.short	0x0002
        /*0012*/ 	.short	0x0010
        /*0014*/ 	.byte	0x00, 0xf0, 0x11, 0x00


	//----- nvinfo : EIATTR_KPARAM_INFO
	.align		4
.L_13:
        /*0018*/ 	.byte	0x04, 0x17
        /*001a*/ 	.short	(.L_15 - .L_14)
.L_14:
        /*001c*/ 	.word	0x00000000
        /*0020*/ 	.short	0x0001
        /*0022*/ 	.short	0x0008
        /*0024*/ 	.byte	0x00, 0xf5, 0x21, 0x00


	//----- nvinfo : EIATTR_KPARAM_INFO
	.align		4
.L_15:
        /*0028*/ 	.byte	0x04, 0x17
        /*002a*/ 	.short	(.L_17 - .L_16)
.L_16:
        /*002c*/ 	.word	0x00000000
        /*0030*/ 	.short	0x0000
        /*0032*/ 	.short	0x0000
        /*0034*/ 	.byte	0x00, 0xf5, 0x21, 0x00


	//----- nvinfo : EIATTR_SPARSE_MMA_MASK
	.align		4
.L_17:
        /*0038*/ 	.byte	0x03, 0x50
        /*003a*/ 	.short	0x0000


	//----- nvinfo : EIATTR_MAXREG_COUNT
	.align		4
        /*003c*/ 	.byte	0x03, 0x1b
        /*003e*/ 	.short	0x00ff


	//----- nvinfo : EIATTR_MERCURY_ISA_VERSION
	.align		4
        /*0040*/ 	.byte	0x03, 0x5f
        /*0042*/ 	.short	0x0101


	//----- nvinfo : EIATTR_VRC_CTA_INIT_COUNT
	.align		4
        /*0044*/ 	.byte	0x02, 0x4a
	.zero		1
	.zero		1


	//----- nvinfo : EIATTR_EXIT_INSTR_OFFSETS
	.align		4
        /*0048*/ 	.byte	0x04, 0x1c
        /*004a*/ 	.short	(.L_19 - .L_18)


	//   ....[0]....
.L_18:
        /*004c*/ 	.word	0x00000070


	//   ....[1]....
        /*0050*/ 	.word	0x00000620


	//----- nvinfo : EIATTR_CRS_STACK_SIZE
	.align		4
.L_19:
        /*0054*/ 	.byte	0x04, 0x1e
        /*0056*/ 	.short	(.L_21 - .L_20)
.L_20:
        /*0058*/ 	.word	0x00000000


	//----- nvinfo : EIATTR_CBANK_PARAM_SIZE
	.align		4
.L_21:
        /*005c*/ 	.byte	0x03, 0x19
        /*005e*/ 	.short	0x0014


	//----- nvinfo : EIATTR_PARAM_CBANK
	.align		4
        /*0060*/ 	.byte	0x04, 0x0a
        /*0062*/ 	.short	(.L_23 - .L_22)
	.align		4
.L_22:
        /*0064*/ 	.word	index@(.nv.constant0._Z9vecKernelPfS_i)
        /*0068*/ 	.short	0x0380
        /*006a*/ 	.short	0x0014


	//----- nvinfo : EIATTR_SW_WAR
	.align		4
.L_23:
        /*006c*/ 	.byte	0x04, 0x36
        /*006e*/ 	.short	(.L_25 - .L_24)
.L_24:
        /*0070*/ 	.word	0x00000008
.L_25:


//--------------------- .nv.callgraph             --------------------------
	.section	.nv.callgraph,"",@"SHT_CUDA_CALLGRAPH"
	.align	4
	.sectionentsize	8
	.align		4
        /*0000*/ 	.word	0x00000000
	.align		4
        /*0004*/ 	.word	0xffffffff
	.align		4
        /*0008*/ 	.word	0x00000000
	.align		4
        /*000c*/ 	.word	0xfffffffe
	.align		4
        /*0010*/ 	.word	0x00000000
	.align		4
        /*0014*/ 	.word	0xfffffffd
	.align		4
        /*0018*/ 	.word	0x00000000
	.align		4
        /*001c*/ 	.word	0xfffffffc


//--------------------- .text._Z9vecKernelPfS_i   --------------------------
	.section	.text._Z9vecKernelPfS_i,"ax",@progbits
	.align	128
        .global         _Z9vecKernelPfS_i
        .type           _Z9vecKernelPfS_i,@function
        .size           _Z9vecKernelPfS_i,(.L_x_29 - _Z9vecKernelPfS_i)
        .other          _Z9vecKernelPfS_i,@"STO_CUDA_ENTRY STV_DEFAULT"
_Z9vecKernelPfS_i:
.text._Z9vecKernelPfS_i:
[----:B------:R-:W-:Y:S01]  /*0000*/  LDC R1, c[0x0][0x37c] ;  /* 0x0000df00ff017b82 */ /* 0x000fe20000000800 */
[----:B------:R-:W0:Y:S07]  /*0010*/  S2R R3, SR_TID.X ;  /* 0x0000000000037919 */ /* 0x000e2e0000002100 */
[----:B------:R-:W0:Y:S01]  /*0020*/  S2UR UR4, SR_CTAID.X ;  /* 0x00000000000479c3 */ /* 0x000e220000002500 */
[----:B------:R-:W1:Y:S07]  /*0030*/  LDCU UR5, c[0x0][0x390] ;  /* 0x00007200ff0577ac */ /* 0x000e6e0008000800 */
[----:B------:R-:W0:Y:S02]  /*0040*/  LDC R0, c[0x0][0x360] ;  /* 0x0000d800ff007b82 */ /* 0x000e240000000800 */
[----:B0-----:R-:W-:-:S05]  /*0050*/  IMAD R3, R0, UR4, R3 ;  /* 0x0000000400037c24 */ /* 0x001fca000f8e0203 */
[----:B-1----:R-:W-:-:S13]  /*0060*/  ISETP.GE.AND P0, PT, R3, UR5, PT ;  /* 0x0000000503007c0c */ /* 0x002fda000bf06270 */
[----:B------:R-:W-:Y:S05]  /*0070*/  @P0 EXIT ;  /* 0x000000000000094d */ /* 0x000fea0003800000 */
[----:B------:R-:W0:Y:S01]  /*0080*/  LDC.64 R4, c[0x0][0x380] ;  /* 0x0000e000ff047b82 */ /* 0x000e220000000a00 */
[----:B------:R-:W1:Y:S01]  /*0090*/  LDCU.64 UR6, c[0x0][0x358] ;  /* 0x00006b00ff0677ac */ /* 0x000e620008000a00 */
[----:B0-----:R-:W-:-:S06]  /*00a0*/  IMAD.WIDE R4, R3, 0x4, R4 ;  /* 0x0000000403047825 */ /* 0x001fcc00078e0204 */
[----:B-1----:R-:W2:Y:S01]  /*00b0*/  LDG.E R4, desc[UR6][R4.64] ;  /* 0x0000000604047981 */ /* 0x002ea2000c1e1900 */
[----:B------:R-:W-:Y:S01]  /*00c0*/  IMAD.MOV.U32 R7, RZ, RZ, 0x3bbb989d ;  /* 0x3bbb989dff077424 */ /* 0x000fe200078e00ff */
[----:B------:R-:W-:Y:S01]  /*00d0*/  BSSY.RECONVERGENT B0, `(.L_x_0) ;  /* 0x0000018000007945 */ /* 0x000fe20003800200 */
[----:B------:R-:W-:Y:S02]  /*00e0*/  IMAD.MOV.U32 R9, RZ, RZ, 0x437c0000 ;  /* 0x437c0000ff097424 */ /* 0x000fe400078e00ff */
[----:B--2---:R-:W-:-:S04]  /*00f0*/  FADD R0, R4, -2 ;  /* 0xc000000004007421 */ /* 0x004fc80000000000 */
[----:B------:R-:W-:-:S04]  /*0100*/  FMUL R0, R0, R0 ;  /* 0x0000000000007220 */ /* 0x000fc80000400000 */
[----:B------:R-:W-:-:S04]  /*0110*/  FFMA.SAT R2, R0, R7, 0.5 ;  /* 0x3f00000000027423 */ /* 0x000fc80000002007 */
[----:B------:R-:W-:-:S04]  /*0120*/  FFMA.RM R2, R2, R9, 12582913 ;  /* 0x4b40000102027423 */ /* 0x000fc80000004009 */
[C---:B------:R-:W-:Y:S01]  /*0130*/  FADD R7, R2.reuse, -12583039 ;  /* 0xcb40007f02077421 */ /* 0x040fe20000000000 */
[----:B------:R-:W-:-:S03]  /*0140*/  SHF.L.U32 R2, R2, 0x17, RZ ;  /* 0x0000001702027819 */ /* 0x000fc600000006ff */
[----:B------:R-:W-:-:S04]  /*0150*/  FFMA R7, R0, 1.4426950216293334961, -R7 ;  /* 0x3fb8aa3b00077823 */ /* 0x000fc80000000807 */
[----:B------:R-:W-:-:S06]  /*0160*/  FFMA R7, R0, 1.925963033500011079e-08, R7 ;  /* 0x32a5706000077823 */ /* 0x000fcc0000000007 */
[----:B------:R-:W0:Y:S02]  /*0170*/  MUFU.EX2 R7, R7 ;  /* 0x0000000700077308 */ /* 0x000e240000000800 */
[----:B0-----:R-:W-:-:S04]  /*0180*/  FMUL R0, R2, R7 ;  /* 0x0000000702007220 */ /* 0x001fc80000400000 */
[----:B------:R-:W-:-:S05]  /*0190*/  VIADD R2, R0, 0x1800000 ;  /* 0x0180000000027836 */ /* 0x000fca0000000000 */
[----:B------:R-:W-:-:S04]  /*01a0*/  LOP3.LUT R2, R2, 0x7f800000, RZ, 0xc0, !PT ;  /* 0x7f80000002027812 */ /* 0x000fc800078ec0ff */
[----:B------:R-:W-:-:S13]  /*01b0*/  ISETP.GT.U32.AND P0, PT, R2, 0x1ffffff, PT ;  /* 0x01ffffff0200780c */ /* 0x000fda0003f04070 */
[----:B------:R-:W-:Y:S05]  /*01c0*/  @P0 BRA `(.L_x_1) ;  /* 0x0000000000100947 */ /* 0x000fea0003800000 */
[----:B------:R-:W-:-:S07]  /*01d0*/  MOV R6, 0x1f0 ;  /* 0x000001f000067802 */ /* 0x000fce0000000f00 */
[----:B------:R-:W-:Y:S05]  /*01e0*/  CALL.REL.NOINC `($__internal_0_$__cuda_sm20_rcp_rn_f32_slowpath) ;  /* 0x0000000400107944 */ /* 0x000fea0003c00000 */
[----:B------:R-:W-:Y:S01]  /*01f0*/  IMAD.MOV.U32 R5, RZ, RZ, R0 ;  /* 0x000000ffff057224 */ /* 0x000fe200078e0000 */
[----:B------:R-:W-:Y:S06]  /*0200*/  BRA `(.L_x_2) ;  /* 0x0000000000107947 */ /* 0x000fec0003800000 */
.L_x_1:
[----:B------:R-:W0:Y:S02]  /*0210*/  MUFU.RCP R5, R0 ;  /* 0x0000000000057308 */ /* 0x000e240000001000 */
[----:B0-----:R-:W-:-:S04]  /*0220*/  FFMA R2, R0, R5, -1 ;  /* 0xbf80000000027423 */ /* 0x001fc80000000005 */
[----:B------:R-:W-:-:S04]  /*0230*/  FADD.FTZ R2, -R2, -RZ ;  /* 0x800000ff02027221 */ /* 0x000fc80000010100 */
[----:B------:R-:W-:-:S07]  /*0240*/  FFMA R5, R5, R2, R5 ;  /* 0x0000000205057223 */ /* 0x000fce0000000005 */
.L_x_2:
[----:B------:R-:W-:Y:S05]  /*0250*/  BSYNC.RECONVERGENT B0 ;  /* 0x0000000000007941 */ /* 0x000fea0003800200 */
.L_x_0:
[----:B------:R-:W-:Y:S02]  /*0260*/  HFMA2 R7, -RZ, RZ, 1.44921875, -19.203125 ;  /* 0x3dcccccdff077431 */ /* 0x000fe400000001ff */
[----:B------:R-:W-:Y:S01]  /*0270*/  FADD R0, R4, -6 ;  /* 0xc0c0000004007421 */ /* 0x000fe20000000000 */
[----:B------:R-:W-:Y:S01]  /*0280*/  IMAD.MOV.U32 R2, RZ, RZ, 0x41200000 ;  /* 0x41200000ff027424 */ /* 0x000fe200078e00ff */
[----:B------:R-:W-:Y:S02]  /*0290*/  BSSY.RECONVERGENT B0, `(.L_x_3) ;  /* 0x000000c000007945 */ /* 0x000fe40003800200 */
[----:B------:R-:W-:-:S04]  /*02a0*/  FMUL R0, R0, R0 ;  /* 0x0000000000007220 */ /* 0x000fc80000400000 */
[----:B------:R-:W0:Y:S01]  /*02b0*/  FCHK P0, R0, 10 ;  /* 0x4120000000007902 */ /* 0x000e220000000000 */
[----:B------:R-:W-:-:S04]  /*02c0*/  FFMA R2, R7, -R2, 1 ;  /* 0x3f80000007027423 */ /* 0x000fc80000000802 */
[----:B------:R-:W-:-:S04]  /*02d0*/  FFMA R7, R2, R7, 0.10000000149011611938 ;  /* 0x3dcccccd02077423 */ /* 0x000fc80000000007 */
[----:B------:R-:W-:-:S04]  /*02e0*/  FFMA R2, R0, R7, RZ ;  /* 0x0000000700027223 */ /* 0x000fc800000000ff */
[----:B------:R-:W-:-:S04]  /*02f0*/  FFMA R6, R2, -10, R0 ;  /* 0xc120000002067823 */ /* 0x000fc80000000000 */
[----:B------:R-:W-:Y:S01]  /*0300*/  FFMA R2, R7, R6, R2 ;  /* 0x0000000607027223 */ /* 0x000fe20000000002 */
[----:B0-----:R-:W-:Y:S06]  /*0310*/  @!P0 BRA `(.L_x_4) ;  /* 0x00000000000c8947 */ /* 0x001fec0003800000 */
[----:B------:R-:W-:-:S07]  /*0320*/  MOV R2, 0x340 ;  /* 0x0000034000027802 */ /* 0x000fce0000000f00 */
[----:B------:R-:W-:Y:S05]  /*0330*/  CALL.REL.NOINC `($__internal_1_$__cuda_sm3x_div_rn_noftz_f32_slowpath) ;  /* 0x0000000400907944 */ /* 0x000fea0003c00000 */
[----:B------:R-:W-:-:S07]  /*0340*/  IMAD.MOV.U32 R2, RZ, RZ, R0 ;  /* 0x000000ffff027224 */ /* 0x000fce00078e0000 */
.L_x_4:
[----:B------:R-:W-:Y:S05]  /*0350*/  BSYNC.RECONVERGENT B0 ;  /* 0x0000000000007941 */ /* 0x000fea0003800200 */
.L_x_3:
[----:B------:R-:W-:Y:S01]  /*0360*/  MOV R7, 0x3bbb989d ;  /* 0x3bbb989d00077802 */ /* 0x000fe20000000f00 */
[----:B------:R-:W-:Y:S01]  /*0370*/  IMAD.MOV.U32 R9, RZ, RZ, 0x437c0000 ;  /* 0x437c0000ff097424 */ /* 0x000fe200078e00ff */
[----:B------:R-:W-:Y:S03]  /*0380*/  BSSY.RECONVERGENT B0, `(.L_x_5) ;  /* 0x0000015000007945 */ /* 0x000fe60003800200 */
[----:B------:R-:W-:-:S04]  /*0390*/  FFMA.SAT R0, R2, R7, 0.5 ;  /* 0x3f00000002007423 */ /* 0x000fc80000002007 */
[----:B------:R-:W-:-:S04]  /*03a0*/  FFMA.RM R0, R0, R9, 12582913 ;  /* 0x4b40000100007423 */ /* 0x000fc80000004009 */
[C---:B------:R-:W-:Y:S01]  /*03b0*/  FADD R7, R0.reuse, -12583039 ;  /* 0xcb40007f00077421 */ /* 0x040fe20000000000 */
[----:B------:R-:W-:-:S03]  /*03c0*/  IMAD.SHL.U32 R0, R0, 0x800000, RZ ;  /* 0x0080000000007824 */ /* 0x000fc600078e00ff */
[----:B------:R-:W-:-:S04]  /*03d0*/  FFMA R7, R2, 1.4426950216293334961, -R7 ;  /* 0x3fb8aa3b02077823 */ /* 0x000fc80000000807 */
[----:B------:R-:W-:-:S06]  /*03e0*/  FFMA R7, R2, 1.925963033500011079e-08, R7 ;  /* 0x32a5706002077823 */ /* 0x000fcc0000000007 */
[----:B------:R-:W0:Y:S02]  /*03f0*/  MUFU.EX2 R7, R7 ;  /* 0x0000000700077308 */ /* 0x000e240000000800 */
[----:B0-----:R-:W-:-:S05]  /*0400*/  FMUL R9, R0, R7 ;  /* 0x0000000700097220 */ /* 0x001fca0000400000 */
[----:B------:R-:W-:-:S04]  /*0410*/  IADD3 R0, PT, PT, R9, 0x1800000, RZ ;  /* 0x0180000009007810 */ /* 0x000fc80007ffe0ff */
[----:B------:R-:W-:-:S04]  /*0420*/  LOP3.LUT R0, R0, 0x7f800000, RZ, 0xc0, !PT ;  /* 0x7f80000000007812 */ /* 0x000fc800078ec0ff */
[----:B------:R-:W-:-:S13]  /*0430*/  ISETP.GT.U32.AND P0, PT, R0, 0x1ffffff, PT ;  /* 0x01ffffff0000780c */ /* 0x000fda0003f04070 */
[----:B------:R-:W-:Y:S05]  /*0440*/  @P0 BRA `(.L_x_6) ;  /* 0x0000000000100947 */ /* 0x000fea0003800000 */
[----:B------:R-:W-:Y:S01]  /*0450*/  IMAD.MOV.U32 R0, RZ, RZ, R9 ;  /* 0x000000ffff007224 */ /* 0x000fe200078e0009 */
[----:B------:R-:W-:-:S07]  /*0460*/  MOV R6, 0x480 ;  /* 0x0000048000067802 */ /* 0x000fce0000000f00 */
[----:B------:R-:W-:Y:S05]  /*0470*/  CALL.REL.NOINC `($__internal_0_$__cuda_sm20_rcp_rn_f32_slowpath) ;  /* 0x00000000006c7944 */ /* 0x000fea0003c00000 */
[----:B------:R-:W-:Y:S05]  /*0480*/  BRA `(.L_x_7) ;  /* 0x0000000000107947 */ /* 0x000fea0003800000 */
.L_x_6:
[----:B------:R-:W0:Y:S02]  /*0490*/  MUFU.RCP R0, R9 ;  /* 0x0000000900007308 */ /* 0x000e240000001000 */
[----:B0-----:R-:W-:-:S04]  /*04a0*/  FFMA R2, R9, R0, -1 ;  /* 0xbf80000009027423 */ /* 0x001fc80000000000 */
[----:B------:R-:W-:-:S04]  /*04b0*/  FADD.FTZ R7, -R2, -RZ ;  /* 0x800000ff02077221 */ /* 0x000fc80000010100 */
[----:B------:R-:W-:-:S07]  /*04c0*/  FFMA R0, R0, R7, R0 ;  /* 0x0000000700007223 */ /* 0x000fce0000000000 */
.L_x_7:
[----:B------:R-:W-:Y:S05]  /*04d0*/  BSYNC.RECONVERGENT B0 ;  /* 0x0000000000007941 */ /* 0x000fea0003800200 */
.L_x_5:
[----:B------:R-:W-:Y:S01]  /*04e0*/  FFMA R4, R4, R4, 1 ;  /* 0x3f80000004047423 */ /* 0x000fe20000000004 */
[----:B------:R-:W-:Y:S01]  /*04f0*/  BSSY.RECONVERGENT B0, `(.L_x_8) ;  /* 0x000000e000007945 */ /* 0x000fe20003800200 */
[----:B------:R-:W-:Y:S02]  /*0500*/  FADD R5, R0, R5 ;  /* 0x0000000500057221 */ /* 0x000fe40000000000 */
[----:B------:R-:W-:-:S05]  /*0510*/  VIADD R2, R4, 0x1800000 ;  /* 0x0180000004027836 */ /* 0x000fca0000000000 */
[----:B------:R-:W-:-:S04]  /*0520*/  LOP3.LUT R2, R2, 0x7f800000, RZ, 0xc0, !PT ;  /* 0x7f80000002027812 */ /* 0x000fc800078ec0ff */
[----:B------:R-:W-:-:S13]  /*0530*/  ISETP.GT.U32.AND P0, PT, R2, 0x1ffffff, PT ;  /* 0x01ffffff0200780c */ /* 0x000fda0003f04070 */
[----:B------:R-:W-:Y:S05]  /*0540*/  @P0 BRA `(.L_x_9) ;  /* 0x0000000000100947 */ /* 0x000fea0003800000 */
[----:B------:R-:W-:Y:S02]  /*0550*/  MOV R0, R4 ;  /* 0x0000000400007202 */ /* 0x000fe40000000f00 */
[----:B------:R-:W-:-:S07]  /*0560*/  MOV R6, 0x580 ;  /* 0x0000058000067802 */ /* 0x000fce0000000f00 */
[----:B------:R-:W-:Y:S05]  /*0570*/  CALL.REL.NOINC `($__internal_0_$__cuda_sm20_rcp_rn_f32_slowpath) ;  /* 0x00000000002c7944 */ /* 0x000fea0003c00000 */
[----:B------:R-:W-:Y:S05]  /*0580*/  BRA `(.L_x_10) ;  /* 0x0000000000107947 */ /* 0x000fea0003800000 */
.L_x_9:
[----:B------:R-:W0:Y:S02]  /*0590*/  MUFU.RCP R7, R4 ;  /* 0x0000000400077308 */ /* 0x000e240000001000 */
[----:B0-----:R-:W-:-:S04]  /*05a0*/  FFMA R0, R4, R7, -1 ;  /* 0xbf80000004007423 */ /* 0x001fc80000000007 */
[----:B------:R-:W-:-:S04]  /*05b0*/  FADD.FTZ R0, -R0, -RZ ;  /* 0x800000ff00007221 */ /* 0x000fc80000010100 */
[----:B------:R-:W-:-:S07]  /*05c0*/  FFMA R0, R7, R0, R7 ;  /* 0x0000000007007223 */ /* 0x000fce0000000007 */
.L_x_10:
[----:B------:R-:W-:Y:S05]  /*05d0*/  BSYNC.RECONVERGENT B0 ;  /* 0x0000000000007941 */ /* 0x000fea0003800200 */
.L_x_8:
[----:B------:R-:W0:Y:S01]  /*05e0*/  LDC.64 R6, c[0x0][0x388] ;  /* 0x0000e200ff067b82 */ /* 0x000e220000000a00 */
[----:B------:R-:W-:Y:S01]  /*05f0*/  FADD R5, R5, R0 ;  /* 0x0000000005057221 */ /* 0x000fe20000000000 */
[----:B0-----:R-:W-:-:S05]  /*0600*/  IMAD.WIDE R2, R3, 0x4, R6 ;  /* 0x0000000403027825 */ /* 0x001fca00078e0206 */
[----:B------:R-:W-:Y:S01]  /*0610*/  STG.E desc[UR6][R2.64], R5 ;  /* 0x0000000502007986 */ /* 0x000fe2000c101906 */
[----:B------:R-:W-:Y:S05]  /*0620*/  EXIT ;  /* 0x000000000000794d */ /* 0x000fea0003800000 */
        .weak           $__internal_0_$__cuda_sm20_rcp_rn_f32_slowpath
        .type           $__internal_0_$__cuda_sm20_rcp_rn_f32_slowpath,@function
        .size           $__internal_0_$__cuda_sm20_rcp_rn_f32_slowpath,($__internal_1_$__cuda_sm3x_div_rn_noftz_f32_slowpath - $__internal_0_$__cuda_sm20_rcp_rn_f32_slowpath)
$__internal_0_$__cuda_sm20_rcp_rn_f32_slowpath:
[----:B------:R-:W-:Y:S01]  /*0630*/  IMAD.SHL.U32 R2, R0, 0x2, RZ ;  /* 0x0000000200027824 */ /* 0x000fe200078e00ff */
[----:B------:R-:W-:Y:S04]  /*0640*/  BSSY.RECONVERGENT B1, `(.L_x_11) ;  /* 0x0000030000017945 */ /* 0x000fe80003800200 */
[----:B------:R-:W-:-:S04]  /*0650*/  SHF.R.U32.HI R11, RZ, 0x18, R2 ;  /* 0x00000018ff0b7819 */ /* 0x000fc80000011602 */
[----:B------:R-:W-:-:S13]  /*0660*/  ISETP.NE.U32.AND P0, PT, R11, RZ, PT ;  /* 0x000000ff0b00720c */ /* 0x000fda0003f05070 */
[----:B------:R-:W-:Y:S05]  /*0670*/  @P0 BRA `(.L_x_12) ;  /* 0x0000000000280947 */ /* 0x000fea0003800000 */
[----:B------:R-:W-:-:S05]  /*0680*/  IMAD.SHL.U32 R2, R0, 0x2, RZ ;  /* 0x0000000200027824 */ /* 0x000fca00078e00ff */
[----:B------:R-:W-:-:S13]  /*0690*/  ISETP.NE.AND P0, PT, R2, RZ, PT ;  /* 0x000000ff0200720c */ /* 0x000fda0003f05270 */
[----:B------:R-:W-:Y:S01]  /*06a0*/  @P0 FFMA R8, R0, 1.84467440737095516160e+19, RZ ;  /* 0x5f80000000080823 */ /* 0x000fe200000000ff */
[----:B------:R-:W-:Y:S08]  /*06b0*/  @!P0 MUFU.RCP R7, R0 ;  /* 0x0000000000078308 */ /* 0x000ff00000001000 */
[----:B------:R-:W0:Y:S02]  /*06c0*/  @P0 MUFU.RCP R9, R8 ;  /* 0x0000000800090308 */ /* 0x000e240000001000 */
[----:B0-----:R-:W-:-:S04]  /*06d0*/  @P0 FFMA R2, R8, R9, -1 ;  /* 0xbf80000008020423 */ /* 0x001fc80000000009 */
[----:B------:R-:W-:-:S04]  /*06e0*/  @P0 FADD.FTZ R2, -R2, -RZ ;  /* 0x800000ff02020221 */ /* 0x000fc80000010100 */
[----:B------:R-:W-:-:S04]  /*06f0*/  @P0 FFMA R2, R9, R2, R9 ;  /* 0x0000000209020223 */ /* 0x000fc80000000009 */
[----:B------:R-:W-:Y:S01]  /*0700*/  @P0 FFMA R7, R2, 1.84467440737095516160e+19, RZ ;  /* 0x5f80000002070823 */ /* 0x000fe200000000ff */
[----:B------:R-:W-:Y:S06]  /*0710*/  BRA `(.L_x_13) ;  /* 0x0000000000887947 */ /* 0x000fec0003800000 */
.L_x_12:
[----:B------:R-:W-:-:S04]  /*0720*/  IADD3 R13, PT, PT, R11, -0xfd, RZ ;  /* 0xffffff030b0d7810 */ /* 0x000fc80007ffe0ff */
[----:B------:R-:W-:-:S13]  /*0730*/  ISETP.GT.U32.AND P0, PT, R13, 0x1, PT ;  /* 0x000000010d00780c */ /* 0x000fda0003f04070 */
[----:B------:R-:W-:Y:S05]  /*0740*/  @P0 BRA `(.L_x_14) ;  /* 0x0000000000780947 */ /* 0x000fea0003800000 */
[----:B------:R-:W-:Y:S01]  /*0750*/  LOP3.LUT R2, R0, 0x7fffff, RZ, 0xc0, !PT ;  /* 0x007fffff00027812 */ /* 0x000fe200078ec0ff */
[----:B------:R-:W-:-:S03]  /*0760*/  IMAD.MOV.U32 R10, RZ, RZ, 0x3 ;  /* 0x00000003ff0a7424 */ /* 0x000fc600078e00ff */
[----:B------:R-:W-:Y:S02]  /*0770*/  LOP3.LUT R2, R2, 0x3f800000, RZ, 0xfc, !PT ;  /* 0x3f80000002027812 */ /* 0x000fe400078efcff */
[----:B------:R-:W-:Y:S02]  /*0780*/  SHF.L.U32 R10, R10, R13, RZ ;  /* 0x0000000d0a0a7219 */ /* 0x000fe400000006ff */
[----:B------:R-:W0:Y:S02]  /*0790*/  MUFU.RCP R7, R2 ;  /* 0x0000000200077308 */ /* 0x000e240000001000 */
[----:B0-----:R-:W-:-:S04]  /*07a0*/  FFMA R8, R2, R7, -1 ;  /* 0xbf80000002087423 */ /* 0x001fc80000000007 */
[----:B------:R-:W-:-:S04]  /*07b0*/  FADD.FTZ R8, -R8, -RZ ;  /* 0x800000ff08087221 */ /* 0x000fc80000010100 */
[CCC-:B------:R-:W-:Y:S01]  /*07c0*/  FFMA.RM R9, R7.reuse, R8.reuse, R7.reuse ;  /* 0x0000000807097223 */ /* 0x1c0fe20000004007 */
[----:B------:R-:W-:-:S04]  /*07d0*/  FFMA.RP R8, R7, R8, R7 ;  /* 0x0000000807087223 */ /* 0x000fc80000008007 */
[C---:B------:R-:W-:Y:S02]  /*07e0*/  LOP3.LUT R7, R9.reuse, 0x7fffff, RZ, 0xc0, !PT ;  /* 0x007fffff09077812 */ /* 0x040fe400078ec0ff */
[----:B------:R-:W-:Y:S02]  /*07f0*/  FSETP.NEU.FTZ.AND P0, PT, R9, R8, PT ;  /* 0x000000080900720b */ /* 0x000fe40003f1d000 */
[----:B------:R-:W-:Y:S02]  /*0800*/  LOP3.LUT R7, R7, 0x800000, RZ, 0xfc, !PT ;  /* 0x0080000007077812 */ /* 0x000fe400078efcff */
[----:B------:R-:W-:Y:S02]  /*0810*/  SEL R8, RZ, 0xffffffff, !P0 ;  /* 0xffffffffff087807 */ /* 0x000fe40004000000 */
[----:B------:R-:W-:-:S03]  /*0820*/  LOP3.LUT R10, R10, R7, RZ, 0xc0, !PT ;  /* 0x000000070a0a7212 */ /* 0x000fc600078ec0ff */
[----:B------:R-:W-:Y:S01]  /*0830*/  IMAD.MOV R8, RZ, RZ, -R8 ;  /* 0x000000ffff087224 */ /* 0x000fe200078e0a08 */
[----:B------:R-:W-:-:S04]  /*0840*/  SHF.R.U32.HI R10, RZ, R13, R10 ;  /* 0x0000000dff0a7219 */ /* 0x000fc8000001160a */
[----:B------:R-:W-:Y:S02]  /*0850*/  LOP3.LUT P1, RZ, R8, R13, R7, 0xf8, !PT ;  /* 0x0000000d08ff7212 */ /* 0x000fe4000782f807 */
[C---:B------:R-:W-:Y:S02]  /*0860*/  LOP3.LUT P0, RZ, R10.reuse, 0x1, RZ, 0xc0, !PT ;  /* 0x000000010aff7812 */ /* 0x040fe4000780c0ff */
[----:B------:R-:W-:-:S04]  /*0870*/  LOP3.LUT P2, RZ, R10, 0x2, RZ, 0xc0, !PT ;  /* 0x000000020aff7812 */ /* 0x000fc8000784c0ff */
[----:B------:R-:W-:Y:S02]  /*0880*/  PLOP3.LUT P0, PT, P0, P1, P2, 0xe0, 0x0 ;  /* 0x000000000000781c */ /* 0x000fe40000703c20 */
[----:B------:R-:W-:Y:S02]  /*0890*/  LOP3.LUT P1, RZ, R0, 0x7fffff, RZ, 0xc0, !PT ;  /* 0x007fffff00ff7812 */ /* 0x000fe4000782c0ff */
[----:B------:R-:W-:-:S04]  /*08a0*/  SEL R2, RZ, 0x1, !P0 ;  /* 0x00000001ff027807 */ /* 0x000fc80004000000 */
[----:B------:R-:W-:-:S04]  /*08b0*/  IADD3 R2, PT, PT, -R2, RZ, RZ ;  /* 0x000000ff02027210 */ /* 0x000fc80007ffe1ff */
[----:B------:R-:W-:Y:S01]  /*08c0*/  ISETP.GE.AND P0, PT, R2, RZ, PT ;  /* 0x000000ff0200720c */ /* 0x000fe20003f06270 */
[----:B------:R-:W-:-:S05]  /*08d0*/  VIADD R2, R11, 0xffffff04 ;  /* 0xffffff040b027836 */ /* 0x000fca0000000000 */
[----:B------:R-:W-:-:S07]  /*08e0*/  SHF.R.U32.HI R7, RZ, R2, R7 ;  /* 0x00000002ff077219 */ /* 0x000fce0000011607 */
[----:B------:R-:W-:-:S05]  /*08f0*/  @!P0 VIADD R7, R7, 0x1 ;  /* 0x0000000107078836 */ /* 0x000fca0000000000 */
[----:B------:R-:W-:-:S04]  /*0900*/  @!P1 SHF.L.U32 R7, R7, 0x1, RZ ;  /* 0x0000000107079819 */ /* 0x000fc800000006ff */
[----:B------:R-:W-:Y:S01]  /*0910*/  LOP3.LUT R7, R7, 0x80000000, R0, 0xf8, !PT ;  /* 0x8000000007077812 */ /* 0x000fe200078ef800 */
[----:B------:R-:W-:Y:S06]  /*0920*/  BRA `(.L_x_13) ;  /* 0x0000000000047947 */ /* 0x000fec0003800000 */
.L_x_14:
[----:B------:R0:W1:Y:S02]  /*0930*/  MUFU.RCP R7, R0 ;  /* 0x0000000000077308 */ /* 0x0000640000001000 */
.L_x_13:
[----:B------:R-:W-:Y:S05]  /*0940*/  BSYNC.RECONVERGENT B1 ;  /* 0x0000000000017941 */ /* 0x000fea0003800200 */
.L_x_11:
[----:B01----:R-:W-:Y:S02]  /*0950*/  IMAD.MOV.U32 R0, RZ, RZ, R7 ;  /* 0x000000ffff007224 */ /* 0x003fe400078e0007 */
[----:B------:R-:W-:-:S04]  /*0960*/  IMAD.MOV.U32 R7, RZ, RZ, 0x0 ;  /* 0x00000000ff077424 */ /* 0x000fc800078e00ff */
[----:B------:R-:W-:Y:S05]  /*0970*/  RET.REL.NODEC R6 `(_Z9vecKernelPfS_i) ;  /* 0xfffffff406a07950 */ /* 0x000fea0003c3ffff */
        .weak           $__internal_1_$__cuda_sm3x_div_rn_noftz_f32_slowpath
        .type           $__internal_1_$__cuda_sm3x_div_rn_noftz_f32_slowpath,@function
        .size           $__internal_1_$__cuda_sm3x_div_rn_noftz_f32_slowpath,(.L_x_29 - $__internal_1_$__cuda_sm3x_div_rn_noftz_f32_slowpath)
$__internal_1_$__cuda_sm3x_div_rn_noftz_f32_slowpath:
[--C-:B------:R-:W-:Y:S01]  /*0980*/  SHF.R.U32.HI R6, RZ, 0x17, R0.reuse ;  /* 0x00000017ff067819 */ /* 0x100fe20000011600 */
[----:B------:R-:W-:Y:S04]  /*0990*/  BSSY.RECONVERGENT B1, `(.L_x_15) ;  /* 0x000005c000017945 */ /* 0x000fe80003800200 */
[----:B------:R-:W-:Y:S01]  /*09a0*/  BSSY.RELIABLE B2, `(.L_x_16) ;  /* 0x000001a000027945 */ /* 0x000fe20003800100 */
[----:B------:R-:W-:Y:S01]  /*09b0*/  IMAD.MOV.U32 R7, RZ, RZ, R0 ;  /* 0x000000ffff077224 */ /* 0x000fe200078e0000 */
[----:B------:R-:W-:-:S04]  /*09c0*/  LOP3.LUT R6, R6, 0xff, RZ, 0xc0, !PT ;  /* 0x000000ff06067812 */ /* 0x000fc800078ec0ff */
[----:B------:R-:W-:-:S04]  /*09d0*/  IADD3 R9, PT, PT, R6, -0x1, RZ ;  /* 0xffffffff06097810 */ /* 0x000fc80007ffe0ff */
[----:B------:R-:W-:-:S13]  /*09e0*/  ISETP.GT.U32.OR P0, PT, R9, 0xfd, !PT ;  /* 0x000000fd0900780c */ /* 0x000fda0007f04470 */
[----:B------:R-:W-:Y:S01]  /*09f0*/  @!P0 MOV R8, RZ ;  /* 0x000000ff00088202 */ /* 0x000fe20000000f00 */
[----:B------:R-:W-:Y:S06]  /*0a00*/  @!P0 BRA `(.L_x_17) ;  /* 0x00000000004c8947 */ /* 0x000fec0003800000 */
[----:B------:R-:W-:-:S13]  /*0a10*/  FSETP.GTU.FTZ.AND P0, PT, |R0|, +INF , PT ;  /* 0x7f8000000000780b */ /* 0x000fda0003f1c200 */
[----:B------:R-:W-:Y:S05]  /*0a20*/  @P0 BREAK.RELIABLE B2 ;  /* 0x0000000000020942 */ /* 0x000fea0003800100 */
[----:B------:R-:W-:Y:S05]  /*0a30*/  @P0 BRA `(.L_x_18) ;  /* 0x0000000400400947 */ /* 0x000fea0003800000 */
[----:B------:R-:W-:-:S05]  /*0a40*/  IMAD.MOV.U32 R8, RZ, RZ, 0x41200000 ;  /* 0x41200000ff087424 */ /* 0x000fca00078e00ff */
[----:B------:R-:W-:-:S13]  /*0a50*/  LOP3.LUT P0, RZ, R8, 0x7fffffff, R7, 0xc8, !PT ;  /* 0x7fffffff08ff7812 */ /* 0x000fda000780c807 */
[----:B------:R-:W-:Y:S05]  /*0a60*/  @!P0 BREAK.RELIABLE B2 ;  /* 0x0000000000028942 */ /* 0x000fea0003800100 */
[----:B------:R-:W-:Y:S05]  /*0a70*/  @!P0 BRA `(.L_x_19) ;  /* 0x0000000400288947 */ /* 0x000fea0003800000 */
[----:B------:R-:W-:-:S13]  /*0a80*/  LOP3.LUT P0, RZ, R7, 0x7fffffff, RZ, 0xc0, !PT ;  /* 0x7fffffff07ff7812 */ /* 0x000fda000780c0ff */
[----:B------:R-:W-:Y:S05]  /*0a90*/  @!P0 BREAK.RELIABLE B2 ;  /* 0x0000000000028942 */ /* 0x000fea0003800100 */
[----:B------:R-:W-:Y:S05]  /*0aa0*/  @!P0 BRA `(.L_x_20) ;  /* 0x0000000400148947 */ /* 0x000fea0003800000 */
[----:B------:R-:W-:Y:S02]  /*0ab0*/  FSETP.NEU.FTZ.AND P0, PT, |R0|, +INF , PT ;  /* 0x7f8000000000780b */ /* 0x000fe40003f1d200 */
[----:B------:R-:W-:-:S04]  /*0ac0*/  LOP3.LUT P1, RZ, R8, 0x7fffffff, RZ, 0xc0, !PT ;  /* 0x7fffffff08ff7812 */ /* 0x000fc8000782c0ff */
[----:B------:R-:W-:-:S13]  /*0ad0*/  PLOP3.LUT P0, PT, P0, P1, PT, 0x2f, 0xf2 ;  /* 0x0000000000f2781c */ /* 0x000fda0000702577 */
[----:B------:R-:W-:Y:S05]  /*0ae0*/  @P0 BREAK.RELIABLE B2 ;  /* 0x0000000000020942 */ /* 0x000fea0003800100 */
[----:B------:R-:W-:Y:S05]  /*0af0*/  @P0 BRA `(.L_x_21) ;  /* 0x0000000000f40947 */ /* 0x000fea0003800000 */
[----:B------:R-:W-:-:S13]  /*0b00*/  ISETP.GE.AND P0, PT, R9, RZ, PT ;  /* 0x000000ff0900720c */ /* 0x000fda0003f06270 */
[----:B------:R-:W-:Y:S01]  /*0b10*/  @P0 MOV R8, RZ ;  /* 0x000000ff00080202 */ /* 0x000fe20000000f00 */
[----:B------:R-:W-:Y:S01]  /*0b20*/  @!P0 FFMA R7, R0, 1.84467440737095516160e+19, RZ ;  /* 0x5f80000000078823 */ /* 0x000fe200000000ff */
[----:B------:R-:W-:-:S07]  /*0b30*/  @!P0 IMAD.MOV.U32 R8, RZ, RZ, -0x40 ;  /* 0xffffffc0ff088424 */ /* 0x000fce00078e00ff */
.L_x_17:
[----:B------:R-:W-:Y:S05]  /*0b40*/  BSYNC.RELIABLE B2 ;  /* 0x0000000000027941 */ /* 0x000fea0003800100 */
.L_x_16:
[----:B------:R-:W-:Y:S01]  /*0b50*/  UMOV UR4, 0x41200000 ;  /* 0x4120000000047882 */ /* 0x000fe20000000000 */
[----:B------:R-:W-:Y:S01]  /*0b60*/  IADD3 R6, PT, PT, R6, -0x7f, RZ ;  /* 0xffffff8106067810 */ /* 0x000fe20007ffe0ff */
[----:B------:R-:W-:Y:S01]  /*0b70*/  UIADD3 UR4, UPT, UPT, UR4, -0x1800000, URZ ;  /* 0xfe80000004047890 */ /* 0x000fe2000fffe0ff */
[----:B------:R-:W-:Y:S02]  /*0b80*/  BSSY.RECONVERGENT B2, `(.L_x_22) ;  /* 0x0000033000027945 */ /* 0x000fe40003800200 */
[----:B------:R-:W-:Y:S01]  /*0b90*/  IADD3 R8, PT, PT, R8, -0x3, R6 ;  /* 0xfffffffd08087810 */ /* 0x000fe20007ffe006 */
[----:B------:R-:W-:Y:S02]  /*0ba0*/  IMAD R0, R6, -0x800000, R7 ;  /* 0xff80000006007824 */ /* 0x000fe400078e0207 */
[----:B------:R-:W-:-:S03]  /*0bb0*/  FADD.FTZ R11, -RZ, -UR4 ;  /* 0x80000004ff0b7e21 */ /* 0x000fc60008010100 */
[----:B------:R-:W0:Y:S02]  /*0bc0*/  MUFU.RCP R9, UR4 ;  /* 0x0000000400097d08 */ /* 0x000e240008001000 */
[----:B0-----:R-:W-:-:S04]  /*0bd0*/  FFMA R10, R9, R11, 1 ;  /* 0x3f800000090a7423 */ /* 0x001fc8000000000b */
[----:B------:R-:W-:-:S04]  /*0be0*/  FFMA R9, R9, R10, R9 ;  /* 0x0000000a09097223 */ /* 0x000fc80000000009 */
[----:B------:R-:W-:-:S04]  /*0bf0*/  FFMA R10, R0, R9, RZ ;  /* 0x00000009000a7223 */ /* 0x000fc800000000ff */
[----:B------:R-:W-:-:S04]  /*0c00*/  FFMA R7, R11, R10, R0 ;  /* 0x0000000a0b077223 */ /* 0x000fc80000000000 */
[----:B------:R-:W-:-:S04]  /*0c10*/  FFMA R10, R9, R7, R10 ;  /* 0x00000007090a7223 */ /* 0x000fc8000000000a */
[----:B------:R-:W-:-:S04]  /*0c20*/  FFMA R11, R11, R10, R0 ;  /* 0x0000000a0b0b7223 */ /* 0x000fc80000000000 */
[----:B------:R-:W-:-:S05]  /*0c30*/  FFMA R0, R9, R11, R10 ;  /* 0x0000000b09007223 */ /* 0x000fca000000000a */
[----:B------:R-:W-:-:S04]  /*0c40*/  SHF.R.U32.HI R7, RZ, 0x17, R0 ;  /* 0x00000017ff077819 */ /* 0x000fc80000011600 */
[----:B------:R-:W-:-:S05]  /*0c50*/  LOP3.LUT R7, R7, 0xff, RZ, 0xc0, !PT ;  /* 0x000000ff07077812 */ /* 0x000fca00078ec0ff */
[----:B------:R-:W-:-:S05]  /*0c60*/  IMAD.IADD R12, R7, 0x1, R8 ;  /* 0x00000001070c7824 */ /* 0x000fca00078e0208 */
[----:B------:R-:W-:-:S04]  /*0c70*/  IADD3 R6, PT, PT, R12, -0x1, RZ ;  /* 0xffffffff0c067810 */ /* 0x000fc80007ffe0ff */
[----:B------:R-:W-:-:S13]  /*0c80*/  ISETP.GE.U32.AND P0, PT, R6, 0xfe, PT ;  /* 0x000000fe0600780c */ /* 0x000fda0003f06070 */
[----:B------:R-:W-:Y:S05]  /*0c90*/  @!P0 BRA `(.L_x_23) ;  /* 0x0000000000808947 */ /* 0x000fea0003800000 */
[----:B------:R-:W-:-:S13]  /*0ca0*/  ISETP.GT.AND P0, PT, R12, 0xfe, PT ;  /* 0x000000fe0c00780c */ /* 0x000fda0003f04270 */
[----:B------:R-:W-:Y:S05]  /*0cb0*/  @P0 BRA `(.L_x_24) ;  /* 0x00000000006c0947 */ /* 0x000fea0003800000 */
[----:B------:R-:W-:-:S13]  /*0cc0*/  ISETP.GE.AND P0, PT, R12, 0x1, PT ;  /* 0x000000010c00780c */ /* 0x000fda0003f06270 */
[----:B------:R-:W-:Y:S05]  /*0cd0*/  @P0 BRA `(.L_x_25) ;  /* 0x0000000000740947 */ /* 0x000fea0003800000 */
[----:B------:R-:W-:Y:S02]  /*0ce0*/  ISETP.GE.AND P0, PT, R12, -0x18, PT ;  /* 0xffffffe80c00780c */ /* 0x000fe40003f06270 */
[----:B------:R-:W-:-:S11]  /*0cf0*/  LOP3.LUT R0, R0, 0x80000000, RZ, 0xc0, !PT ;  /* 0x8000000000007812 */ /* 0x000fd600078ec0ff */
[----:B------:R-:W-:Y:S05]  /*0d00*/  @!P0 BRA `(.L_x_25) ;  /* 0x0000000000688947 */ /* 0x000fea0003800000 */
[CCC-:B------:R-:W-:Y:S01]  /*0d10*/  FFMA.RZ R6, R9.reuse, R11.reuse, R10.reuse ;  /* 0x0000000b09067223 */ /* 0x1c0fe2000000c00a */
[C---:B------:R-:W-:Y:S01]  /*0d20*/  VIADD R8, R12.reuse, 0x20 ;  /* 0x000000200c087836 */ /* 0x040fe20000000000 */
[C---:B------:R-:W-:Y:S02]  /*0d30*/  ISETP.NE.AND P2, PT, R12.reuse, RZ, PT ;  /* 0x000000ff0c00720c */ /* 0x040fe40003f45270 */
[----:B------:R-:W-:Y:S02]  /*0d40*/  ISETP.NE.AND P1, PT, R12, RZ, PT ;  /* 0x000000ff0c00720c */ /* 0x000fe40003f25270 */
[----:B------:R-:W-:Y:S01]  /*0d50*/  LOP3.LUT R7, R6, 0x7fffff, RZ, 0xc0, !PT ;  /* 0x007fffff06077812 */ /* 0x000fe200078ec0ff */
[CCC-:B------:R-:W-:Y:S01]  /*0d60*/  FFMA.RP R6, R9.reuse, R11.reuse, R10.reuse ;  /* 0x0000000b09067223 */ /* 0x1c0fe2000000800a */
[----:B------:R-:W-:Y:S01]  /*0d70*/  FFMA.RM R9, R9, R11, R10 ;  /* 0x0000000b09097223 */ /* 0x000fe2000000400a */
[----:B------:R-:W-:Y:S02]  /*0d80*/  IADD3 R10, PT, PT, -R12, RZ, RZ ;  /* 0x000000ff0c0a7210 */ /* 0x000fe40007ffe1ff */
[----:B------:R-:W-:-:S02]  /*0d90*/  LOP3.LUT R7, R7, 0x800000, RZ, 0xfc, !PT ;  /* 0x0080000007077812 */ /* 0x000fc400078efcff */
[----:B------:R-:W-:Y:S02]  /*0da0*/  FSETP.NEU.FTZ.AND P0, PT, R6, R9, PT ;  /* 0x000000090600720b */ /* 0x000fe40003f1d000 */
[----:B------:R-:W-:Y:S02]  /*0db0*/  SHF.L.U32 R8, R7, R8, RZ ;  /* 0x0000000807087219 */ /* 0x000fe400000006ff */
[----:B------:R-:W-:Y:S02]  /*0dc0*/  SEL R6, R10, RZ, P2 ;  /* 0x000000ff0a067207 */ /* 0x000fe40001000000 */
[----:B------:R-:W-:Y:S02]  /*0dd0*/  ISETP.NE.AND P1, PT, R8, RZ, P1 ;  /* 0x000000ff0800720c */ /* 0x000fe40000f25270 */
[----:B------:R-:W-:Y:S02]  /*0de0*/  SHF.R.U32.HI R6, RZ, R6, R7 ;  /* 0x00000006ff067219 */ /* 0x000fe40000011607 */
[----:B------:R-:W-:-:S02]  /*0df0*/  PLOP3.LUT P0, PT, P0, P1, PT, 0xf8, 0x8f ;  /* 0x00000000008f781c */ /* 0x000fc40000703f70 */
[----:B------:R-:W-:Y:S02]  /*0e00*/  SHF.R.U32.HI R8, RZ, 0x1, R6 ;  /* 0x00000001ff087819 */ /* 0x000fe40000011606 */
[----:B------:R-:W-:-:S04]  /*0e10*/  SEL R7, RZ, 0x1, !P0 ;  /* 0x00000001ff077807 */ /* 0x000fc80004000000 */
[----:B------:R-:W-:-:S04]  /*0e20*/  LOP3.LUT R7, R7, 0x1, R8, 0xf8, !PT ;  /* 0x0000000107077812 */ /* 0x000fc800078ef808 */
[----:B------:R-:W-:-:S05]  /*0e30*/  LOP3.LUT R7, R7, R6, RZ, 0xc0, !PT ;  /* 0x0000000607077212 */ /* 0x000fca00078ec0ff */
[----:B------:R-:W-:-:S05]  /*0e40*/  IMAD.IADD R7, R8, 0x1, R7 ;  /* 0x0000000108077824 */ /* 0x000fca00078e0207 */
[----:B------:R-:W-:Y:S01]  /*0e50*/  LOP3.LUT R0, R7, R0, RZ, 0xfc, !PT ;  /* 0x0000000007007212 */ /* 0x000fe200078efcff */
[----:B------:R-:W-:Y:S06]  /*0e60*/  BRA `(.L_x_25) ;  /* 0x0000000000107947 */ /* 0x000fec0003800000 */
.L_x_24:
[----:B------:R-:W-:-:S04]  /*0e70*/  LOP3.LUT R0, R0, 0x80000000, RZ, 0xc0, !PT ;  /* 0x8000000000007812 */ /* 0x000fc800078ec0ff */
[----:B------:R-:W-:Y:S01]  /*0e80*/  LOP3.LUT R0, R0, 0x7f800000, RZ, 0xfc, !PT ;  /* 0x7f80000000007812 */ /* 0x000fe200078efcff */
[----:B------:R-:W-:Y:S06]  /*0e90*/  BRA `(.L_x_25) ;  /* 0x0000000000047947 */ /* 0x000fec0003800000 */
.L_x_23:
[----:B------:R-:W-:-:S07]  /*0ea0*/  LEA R0, R8, R0, 0x17 ;  /* 0x0000000008007211 */ /* 0x000fce00078eb8ff */
.L_x_25:
[----:B------:R-:W-:Y:S05]  /*0eb0*/  BSYNC.RECONVERGENT B2 ;  /* 0x0000000000027941 */ /* 0x000fea0003800200 */
.L_x_22:
[----:B------:R-:W-:Y:S05]  /*0ec0*/  BRA `(.L_x_26) ;  /* 0x0000000000207947 */ /* 0x000fea0003800000 */
.L_x_21:
[----:B------:R-:W-:-:S04]  /*0ed0*/  LOP3.LUT R0, R8, 0x80000000, R7, 0x48, !PT ;  /* 0x8000000008007812 */ /* 0x000fc800078e4807 */
[----:B------:R-:W-:Y:S01]  /*0ee0*/  LOP3.LUT R0, R0, 0x7f800000, RZ, 0xfc, !PT ;  /* 0x7f80000000007812 */ /* 0x000fe200078efcff */
[----:B------:R-:W-:Y:S06]  /*0ef0*/  BRA `(.L_x_26) ;  /* 0x0000000000147947 */ /* 0x000fec0003800000 */
.L_x_20:
[----:B------:R-:W-:Y:S01]  /*0f00*/  LOP3.LUT R0, R8, 0x80000000, R7, 0x48, !PT ;  /* 0x8000000008007812 */ /* 0x000fe200078e4807 */
[----:B------:R-:W-:Y:S06]  /*0f10*/  BRA `(.L_x_26) ;  /* 0x00000000000c7947 */ /* 0x000fec0003800000 */
.L_x_19:
[----:B------:R-:W0:Y:S01]  /*0f20*/  MUFU.RSQ R0, -QNAN ;  /* 0xffc0000000007908 */ /* 0x000e220000001400 */
[----:B------:R-:W-:Y:S05]  /*0f30*/  BRA `(.L_x_26) ;  /* 0x0000000000047947 */ /* 0x000fea0003800000 */
.L_x_18:
[----:B------:R-:W-:-:S07]  /*0f40*/  FADD.FTZ R0, R0, 10 ;  /* 0x4120000000007421 */ /* 0x000fce0000010000 */
.L_x_26:
[----:B------:R-:W-:Y:S05]  /*0f50*/  BSYNC.RECONVERGENT B1 ;  /* 0x0000000000017941 */ /* 0x000fea0003800200 */
.L_x_15:
[----:B------:R-:W-:Y:S02]  /*0f60*/  HFMA2 R7, -RZ, RZ, 0, 0 ;  /* 0x00000000ff077431 */ /* 0x000fe400000001ff */
[----:B------:R-:W-:-:S04]  /*0f70*/  IMAD.MOV.U32 R6, RZ, RZ, R2 ;  /* 0x000000ffff067224 */ /* 0x000fc800078e0002 */
[----:B0-----:R-:W-:Y:S05]  /*0f80*/  RET.REL.NODEC R6 `(_Z9vecKernelPfS_i) ;  /* 0xfffffff0061c7950 */ /* 0x001fea0003c3ffff */
.L_x_27:
[----:B------:R-:W-:-:S00]  /*0f90*/  BRA `(.L_x_27) ;  /* 0xfffffffc00fc7947 */ /* 0x000fc0000383ffff */
[----:B------:R-:W-:-:S00]  /*0fa0*/  NOP ;  /* 0x0000000000007918 */ /* 0x000fc00000000000 */
        /* <DEDUP_REMOVED lines=13> */
.L_x_29:


//--------------------- .nv.shared.reserved.0     --------------------------
	.section	.nv.shared.reserved.0,"aw",@nobits
	.weak		__nv_reservedSMEM_offset_0_alias
	.size		__nv_reservedSMEM_offset_0_alias, 0, 64
	.other		__nv_reservedSMEM_offset_0_alias,@"STO_CUDA_RESERVED_SHARED STV_DEFAULT"
__nv_reservedSMEM_offset_0_alias:
	.zero		0
	.zero		64


//--------------------- .nv.constant0._Z9vecKernelPfS_i --------------------------
	.section	.nv.constant0._Z9vecKernelPfS_i,"a",@progbits
	.sectionflags	@""
	.align	4
.nv.constant0._Z9vecKernelPfS_i:
	.zero		916


//--------------------- SYMBOLS --------------------------

	.type		.nv.reservedSmem.offset0,@object
	.size		.nv.reservedSmem.offset0,0x4
